//
// Generated by NVIDIA NVVM Compiler
//
// Compiler Build ID: CL-36424714
// Cuda compilation tools, release 13.0, V13.0.88
// Based on NVVM 20.0.0
//

.version 9.0
.target sm_100
.address_size 64

	// .globl	_Z9vec_scalePffi

.visible .entry _Z9vec_scalePffi(
	.param .u64 .ptr .align 1 _Z9vec_scalePffi_param_0,
	.param .f32 _Z9vec_scalePffi_param_1,
	.param .u32 _Z9vec_scalePffi_param_2
)
{
	.reg .pred 	%p<2>;
	.reg .b32 	%r<6>;
	.reg .b32 	%f<4>;
	.reg .b64 	%rd<5>;

	ld.param.u64 	%rd1, [_Z9vec_scalePffi_param_0];
	ld.param.f32 	%f1, [_Z9vec_scalePffi_param_1];
	ld.param.u32 	%r2, [_Z9vec_scalePffi_param_2];
	mov.u32 	%r3, %ctaid.x;
	mov.u32 	%r4, %ntid.x;
	mov.u32 	%r5, %tid.x;
	mad.lo.s32 	%r1, %r3, %r4, %r5;
	setp.ge.s32 	%p1, %r1, %r2;
	@%p1 bra 	$L__BB0_2;
	cvta.to.global.u64 	%rd2, %rd1;
	mul.wide.s32 	%rd3, %r1, 4;
	add.s64 	%rd4, %rd2, %rd3;
	ld.global.f32 	%f2, [%rd4];
	mul.f32 	%f3, %f1, %f2;
	st.global.f32 	[%rd4], %f3;
$L__BB0_2:
	ret;

}


// ===== COMPILED SASS (sm_100) =====

	.target	sm_100

	.elftype	@"ET_EXEC"


//--------------------- .note.nv.tkinfo           --------------------------
	.section	.note.nv.tkinfo,"",@"SHT_NOTE"
	.sectionflags	@"SHF_NOTE_NV_TKINFO"
	.tkinfo
        /*0018*/ 	.word	0x00000002
        /*0030*/ 	.string	""
        /*0030*/ 	.string	"ptxas"
        /*0030*/ 	.string	"Cuda compilation tools, release 13.0, V13.0.88"
        /*0030*/ 	.string	"Build cuda_13.0.r13.0/compiler.36424714_0"
        /*0030*/ 	.string	"-arch sm_100 -m 64 "



//--------------------- .note.nv.cuinfo           --------------------------
	.section	.note.nv.cuinfo,"",@"SHT_NOTE"
	.sectionflags	@"SHF_NOTE_NV_CUINFO"
        /*0018*/ 	.short	0x0002
        /*001a*/ 	.short	0x0064
        /*001c*/ 	.short	0x0082
	.zero		2


//--------------------- .nv.info                  --------------------------
	.section	.nv.info,"",@"SHT_CUDA_INFO"
	.align	4


	//----- nvinfo : EIATTR_REGCOUNT
	.align		4
        /*0000*/ 	.byte	0x04, 0x2f
        /*0002*/ 	.short	(.L_1 - .L_0)
	.align		4
.L_0:
        /*0004*/ 	.word	index@(_Z9vec_scalePffi)
        /*0008*/ 	.word	0x00000008


	//----- nvinfo : EIATTR_FRAME_SIZE
	.align		4
.L_1:
        /*000c*/ 	.byte	0x04, 0x11
        /*000e*/ 	.short	(.L_3 - .L_2)
	.align		4
.L_2:
        /*0010*/ 	.word	index@(_Z9vec_scalePffi)
        /*0014*/ 	.word	0x00000000


	//----- nvinfo : EIATTR_MIN_STACK_SIZE
	.align		4
.L_3:
        /*0018*/ 	.byte	0x04, 0x12
        /*001a*/ 	.short	(.L_5 - .L_4)
	.align		4
.L_4:
        /*001c*/ 	.word	index@(_Z9vec_scalePffi)
        /*0020*/ 	.word	0x00000000
.L_5:


//--------------------- .nv.compat                --------------------------
	.section	.nv.compat,"",@"SHT_CUDA_COMPAT_INFO"
	.align	4
        /*0000*/ 	.byte	0x02, 0x09, 0x00, 0x00, 0x02, 0x02, 0x01, 0x00, 0x02, 0x05, 0x05, 0x00, 0x03, 0x07, 0x01, 0x01
        /*0010*/ 	.byte	0x02, 0x03, 0x00, 0x00, 0x02, 0x06, 0x01, 0x00, 0x04, 0x0b, 0x08, 0x00, 0x09, 0x00, 0x00, 0x00
        /*0020*/ 	.byte	0x00, 0x00, 0x00, 0x00


//--------------------- .nv.info._Z9vec_scalePffi --------------------------
	.section	.nv.info._Z9vec_scalePffi,"",@"SHT_CUDA_INFO"
	.sectionflags	@""
	.align	4


	//----- nvinfo : EIATTR_CUDA_API_VERSION
	.align		4
        /*0000*/ 	.byte	0x04, 0x37
        /*0002*/ 	.short	(.L_7 - .L_6)
.L_6:
        /*0004*/ 	.word	0x00000082


	//----- nvinfo : EIATTR_KPARAM_INFO
	.align		4
.L_7:
        /*0008*/ 	.byte	0x04, 0x17
        /*000a*/ 	.short	(.L_9 - .L_8)
.L_8:
        /*000c*/ 	.word	0x00000000
        /*0010*/ 	.short	0x0002
        /*0012*/ 	.short	0x000c
        /*0014*/ 	.byte	0x00, 0xf0, 0x11, 0x00


	//----- nvinfo : EIATTR_KPARAM_INFO
	.align		4
.L_9:
        /*0018*/ 	.byte	0x04, 0x17
        /*001a*/ 	.short	(.L_11 - .L_10)
.L_10:
        /*001c*/ 	.word	0x00000000
        /*0020*/ 	.short	0x0001
        /*0022*/ 	.short	0x0008
        /*0024*/ 	.byte	0x00, 0xf0, 0x11, 0x00


	//----- nvinfo : EIATTR_KPARAM_INFO
	.align		4
.L_11:
        /*0028*/ 	.byte	0x04, 0x17
        /*002a*/ 	.short	(.L_13 - .L_12)
.L_12:
        /*002c*/ 	.word	0x00000000
        /*0030*/ 	.short	0x0000
        /*0032*/ 	.short	0x0000
        /*0034*/ 	.byte	0x00, 0xf5, 0x21, 0x00


	//----- nvinfo : EIATTR_SPARSE_MMA_MASK
	.align		4
.L_13:
        /*0038*/ 	.byte	0x03, 0x50
        /*003a*/ 	.short	0x0000


	//----- nvinfo : EIATTR_MAXREG_COUNT
	.align		4
        /*003c*/ 	.byte	0x03, 0x1b
        /*003e*/ 	.short	0x00ff


	//----- nvinfo : EIATTR_MERCURY_ISA_VERSION
	.align		4
        /*0040*/ 	.byte	0x03, 0x5f
        /*0042*/ 	.short	0x0101


	//----- nvinfo : EIATTR_VRC_CTA_INIT_COUNT
	.align		4
        /*0044*/ 	.byte	0x02, 0x4a
	.zero		1
	.zero		1


	//----- nvinfo : EIATTR_EXIT_INSTR_OFFSETS
	.align		4
        /*0048*/ 	.byte	0x04, 0x1c
        /*004a*/ 	.short	(.L_15 - .L_14)


	//   ....[0]....
.L_14:
        /*004c*/ 	.word	0x00000070


	//   ....[1]....
        /*0050*/ 	.word	0x000000f0


	//----- nvinfo : EIATTR_CBANK_PARAM_SIZE
	.align		4
.L_15:
        /*0054*/ 	.byte	0x03, 0x19
        /*0056*/ 	.short	0x0010


	//----- nvinfo : EIATTR_PARAM_CBANK
	.align		4
        /*0058*/ 	.byte	0x04, 0x0a
        /*005a*/ 	.short	(.L_17 - .L_16)
	.align		4
.L_16:
        /*005c*/ 	.word	index@(.nv.constant0._Z9vec_scalePffi)
        /*0060*/ 	.short	0x0380
        /*0062*/ 	.short	0x0010


	//----- nvinfo : EIATTR_SW_WAR
	.align		4
.L_17:
        /*0064*/ 	.byte	0x04, 0x36
        /*0066*/ 	.short	(.L_19 - .L_18)
.L_18:
        /*0068*/ 	.word	0x00000008
.L_19:


//--------------------- .nv.callgraph             --------------------------
	.section	.nv.callgraph,"",@"SHT_CUDA_CALLGRAPH"
	.align	4
	.sectionentsize	8
	.align		4
        /*0000*/ 	.word	0x00000000
	.align		4
        /*0004*/ 	.word	0xffffffff
	.align		4
        /*0008*/ 	.word	0x00000000
	.align		4
        /*000c*/ 	.word	0xfffffffe
	.align		4
        /*0010*/ 	.word	0x00000000
	.align		4
        /*0014*/ 	.word	0xfffffffd
	.align		4
        /*0018*/ 	.word	0x00000000
	.align		4
        /*001c*/ 	.word	0xfffffffc


//--------------------- .text._Z9vec_scalePffi    --------------------------
	.section	.text._Z9vec_scalePffi,"ax",@progbits
	.align	128
        .global         _Z9vec_scalePffi
        .type           _Z9vec_scalePffi,@function
        .size           _Z9vec_scalePffi,(.L_x_1 - _Z9vec_scalePffi)
        .other          _Z9vec_scalePffi,@"STO_CUDA_ENTRY STV_DEFAULT"
_Z9vec_scalePffi:
.text._Z9vec_scalePffi:
[----:B------:R-:W-:Y:S01]  /*0000*/  LDC R1, c[0x0][0x37c] ;  /* 0x0000df00ff017b82 */ /* 0x000fe20000000800 */
[----:B------:R-:W0:Y:S07]  /*0010*/  S2R R0, SR_TID.X ;  /* 0x0000000000007919 */ /* 0x000e2e0000002100 */
[----:B------:R-:W0:Y:S01]  /*0020*/  S2UR UR4, SR_CTAID.X ;  /* 0x00000000000479c3 */ /* 0x000e220000002500 */
[----:B------:R-:W1:Y:S07]  /*0030*/  LDCU UR5, c[0x0][0x38c] ;  /* 0x00007180ff0577ac */ /* 0x000e6e0008000800 */
[----:B------:R-:W0:Y:S02]  /*0040*/  LDC R5, c[0x0][0x360] ;  /* 0x0000d800ff057b82 */ /* 0x000e240000000800 */
[----:B0-----:R-:W-:-:S05]  /*0050*/  IMAD R5, R5, UR4, R0 ;  /* 0x0000000405057c24 */ /* 0x001fca000f8e0200 */
[----:B-1----:R-:W-:-:S13]  /*0060*/  ISETP.GE.AND P0, PT, R5, UR5, PT ;  /* 0x0000000505007c0c */ /* 0x002fda000bf06270 */
[----:B------:R-:W-:Y:S05]  /*0070*/  @P0 EXIT ;  /* 0x000000000000094d */ /* 0x000fea0003800000 */
[----:B------:R-:W0:Y:S01]  /*0080*/  LDC.64 R2, c[0x0][0x380] ;  /* 0x0000e000ff027b82 */ /* 0x000e220000000a00 */
[----:B------:R-:W1:Y:S01]  /*0090*/  LDCU.64 UR4, c[0x0][0x358] ;  /* 0x00006b00ff0477ac */ /* 0x000e620008000a00 */
[----:B------:R-:W2:Y:S01]  /*00a0*/  LDCU UR6, c[0x0][0x388] ;  /* 0x00007100ff0677ac */ /* 0x000ea20008000800 */
[----:B0-----:R-:W-:-:S05]  /*00b0*/  IMAD.WIDE R2, R5, 0x4, R2 ;  /* 0x0000000405027825 */ /* 0x001fca00078e0202 */
[----:B-1----:R-:W2:Y:S02]  /*00c0*/  LDG.E R0, desc[UR4][R2.64] ;  /* 0x0000000402007981 */ /* 0x002ea4000c1e1900 */
[----:B--2---:R-:W-:-:S05]  /*00d0*/  FMUL R5, R0, UR6 ;  /* 0x0000000600057c20 */ /* 0x004fca0008400000 */
[----:B------:R-:W-:Y:S01]  /*00e0*/  STG.E desc[UR4][R2.64], R5 ;  /* 0x0000000502007986 */ /* 0x000fe2000c101904 */
[----:B------:R-:W-:Y:S05]  /*00f0*/  EXIT ;  /* 0x000000000000794d */ /* 0x000fea0003800000 */
.L_x_0:
[----:B------:R-:W-:-:S00]  /*0100*/  BRA `(.L_x_0) ;  /* 0xfffffffc00fc7947 */ /* 0x000fc0000383ffff */
[----:B------:R-:W-:-:S00]  /*0110*/  NOP ;  /* 0x0000000000007918 */ /* 0x000fc00000000000 */
        /* <DEDUP_REMOVED lines=14> */
.L_x_1:


//--------------------- .nv.shared.reserved.0     --------------------------
	.section	.nv.shared.reserved.0,"aw",@nobits
	.weak		__nv_reservedSMEM_offset_0_alias
	.size		__nv_reservedSMEM_offset_0_alias, 0, 64
	.other		__nv_reservedSMEM_offset_0_alias,@"STO_CUDA_RESERVED_SHARED STV_DEFAULT"
__nv_reservedSMEM_offset_0_alias:
	.zero		0
	.zero		64


//--------------------- .nv.constant0._Z9vec_scalePffi --------------------------
	.section	.nv.constant0._Z9vec_scalePffi,"a",@progbits
	.sectionflags	@""
	.align	4
.nv.constant0._Z9vec_scalePffi:
	.zero		912


//--------------------- SYMBOLS --------------------------

	.type		.nv.reservedSmem.offset0,@object
	.size		.nv.reservedSmem.offset0,0x4
